	.headerflags	@"EF_CUDA_TEXMODE_UNIFIED EF_CUDA_64BIT_ADDRESS EF_CUDA_ACCELERATORS EF_CUDA_SM90 EF_CUDA_VIRTUAL_SM(EF_CUDA_SM90)"
	.elftype	@"ET_EXEC"


//--------------------- .nv.info                  --------------------------
	.section	.nv.info,"",@"SHT_CUDA_INFO"
	.align	4


	//----- nvinfo : EIATTR_REGCOUNT
	.align		4
        /*0000*/ 	.byte	0x04, 0x2f
        /*0002*/ 	.short	(.L_3 - .L_2)
	.align		4
.L_2:
        /*0004*/ 	.word	index@(triton_poi_fused__native_batch_norm_legit_no_training_relu_19)
        /*0008*/ 	.word	0x00000024


	//----- nvinfo : EIATTR_MIN_STACK_SIZE
	.align		4
.L_3:
        /*000c*/ 	.byte	0x04, 0x12
        /*000e*/ 	.short	(.L_5 - .L_4)
	.align		4
.L_4:
        /*0010*/ 	.word	index@(triton_poi_fused__native_batch_norm_legit_no_training_relu_19)
        /*0014*/ 	.word	0x00000000


	//----- nvinfo : EIATTR_FRAME_SIZE
	.align		4
.L_5:
        /*0018*/ 	.byte	0x04, 0x11
        /*001a*/ 	.short	(.L_7 - .L_6)
	.align		4
.L_6:
        /*001c*/ 	.word	index@(triton_poi_fused__native_batch_norm_legit_no_training_relu_19)
        /*0020*/ 	.word	0x00000000


	//----- nvinfo : EIATTR_MIN_STACK_SIZE
	.align		4
.L_7:
        /*0024*/ 	.byte	0x04, 0x12
        /*0026*/ 	.short	(.L_9 - .L_8)
	.align		4
.L_8:
        /*0028*/ 	.word	index@(triton_poi_fused__native_batch_norm_legit_no_training_relu_19)
        /*002c*/ 	.word	0x00000000
.L_9:


//--------------------- .nv.info.triton_poi_fused__native_batch_norm_legit_no_training_relu_19 --------------------------
	.section	.nv.info.triton_poi_fused__native_batch_norm_legit_no_training_relu_19,"",@"SHT_CUDA_INFO"
	.sectionflags	@""
	.align	4


	//----- nvinfo : EIATTR_CUDA_API_VERSION
	.align		4
        /*0000*/ 	.byte	0x04, 0x37
        /*0002*/ 	.short	(.L_11 - .L_10)
.L_10:
        /*0004*/ 	.word	0x0000007c


	//----- nvinfo : EIATTR_KPARAM_INFO
	.align		4
.L_11:
        /*0008*/ 	.byte	0x04, 0x17
        /*000a*/ 	.short	(.L_13 - .L_12)
.L_12:
        /*000c*/ 	.word	0x00000000
        /*0010*/ 	.short	0x0006
        /*0012*/ 	.short	0x0030
        /*0014*/ 	.byte	0x00, 0xf0, 0x11, 0x00


	//----- nvinfo : EIATTR_KPARAM_INFO
	.align		4
.L_13:
        /*0018*/ 	.byte	0x04, 0x17
        /*001a*/ 	.short	(.L_15 - .L_14)
.L_14:
        /*001c*/ 	.word	0x00000000
        /*0020*/ 	.short	0x0005
        /*0022*/ 	.short	0x0028
        /*0024*/ 	.byte	0x00, 0xf4, 0x21, 0x00


	//----- nvinfo : EIATTR_KPARAM_INFO
	.align		4
.L_15:
        /*0028*/ 	.byte	0x04, 0x17
        /*002a*/ 	.short	(.L_17 - .L_16)
.L_16:
        /*002c*/ 	.word	0x00000000
        /*0030*/ 	.short	0x0004
        /*0032*/ 	.short	0x0020
        /*0034*/ 	.byte	0x00, 0xf4, 0x21, 0x00


	//----- nvinfo : EIATTR_KPARAM_INFO
	.align		4
.L_17:
        /*0038*/ 	.byte	0x04, 0x17
        /*003a*/ 	.short	(.L_19 - .L_18)
.L_18:
        /*003c*/ 	.word	0x00000000
        /*0040*/ 	.short	0x0003
        /*0042*/ 	.short	0x0018
        /*0044*/ 	.byte	0x00, 0xf4, 0x21, 0x00


	//----- nvinfo : EIATTR_KPARAM_INFO
	.align		4
.L_19:
        /*0048*/ 	.byte	0x04, 0x17
        /*004a*/ 	.short	(.L_21 - .L_20)
.L_20:
        /*004c*/ 	.word	0x00000000
        /*0050*/ 	.short	0x0002
        /*0052*/ 	.short	0x0010
        /*0054*/ 	.byte	0x00, 0xf4, 0x21, 0x00


	//----- nvinfo : EIATTR_KPARAM_INFO
	.align		4
.L_21:
        /*0058*/ 	.byte	0x04, 0x17
        /*005a*/ 	.short	(.L_23 - .L_22)
.L_22:
        /*005c*/ 	.word	0x00000000
        /*0060*/ 	.short	0x0001
        /*0062*/ 	.short	0x0008
        /*0064*/ 	.byte	0x00, 0xf4, 0x21, 0x00


	//----- nvinfo : EIATTR_KPARAM_INFO
	.align		4
.L_23:
        /*0068*/ 	.byte	0x04, 0x17
        /*006a*/ 	.short	(.L_25 - .L_24)
.L_24:
        /*006c*/ 	.word	0x00000000
        /*0070*/ 	.short	0x0000
        /*0072*/ 	.short	0x0000
        /*0074*/ 	.byte	0x00, 0xf4, 0x21, 0x00


	//----- nvinfo : EIATTR_SPARSE_MMA_MASK
	.align		4
.L_25:
        /*0078*/ 	.byte	0x03, 0x50
        /*007a*/ 	.short	0x0000


	//----- nvinfo : EIATTR_MAXREG_COUNT
	.align		4
        /*007c*/ 	.byte	0x03, 0x1b
        /*007e*/ 	.short	0x00ff


	//----- nvinfo : EIATTR_EXIT_INSTR_OFFSETS
	.align		4
        /*0080*/ 	.byte	0x04, 0x1c
        /*0082*/ 	.short	(.L_27 - .L_26)


	//   ....[0]....
.L_26:
        /*0084*/ 	.word	0x00000b30


	//   ....[1]....
        /*0088*/ 	.word	0x00000b50


	//----- nvinfo : EIATTR_REQNTID
	.align		4
.L_27:
        /*008c*/ 	.byte	0x04, 0x10
        /*008e*/ 	.short	(.L_29 - .L_28)
.L_28:
        /*0090*/ 	.word	0x00000080
        /*0094*/ 	.word	0x00000001
        /*0098*/ 	.word	0x00000001


	//----- nvinfo : EIATTR_CBANK_PARAM_SIZE
	.align		4
.L_29:
        /*009c*/ 	.byte	0x03, 0x19
        /*009e*/ 	.short	0x0034


	//----- nvinfo : EIATTR_PARAM_CBANK
	.align		4
        /*00a0*/ 	.byte	0x04, 0x0a
        /*00a2*/ 	.short	(.L_31 - .L_30)
	.align		4
.L_30:
        /*00a4*/ 	.word	index@(.nv.constant0.triton_poi_fused__native_batch_norm_legit_no_training_relu_19)
        /*00a8*/ 	.short	0x0210
        /*00aa*/ 	.short	0x0034


	//----- nvinfo : EIATTR_SW_WAR
	.align		4
.L_31:
        /*00ac*/ 	.byte	0x04, 0x36
        /*00ae*/ 	.short	(.L_33 - .L_32)
.L_32:
        /*00b0*/ 	.word	0x00000008
.L_33:


//--------------------- .nv.callgraph             --------------------------
	.section	.nv.callgraph,"",@"SHT_CUDA_CALLGRAPH"
	.align	4
	.sectionentsize	8
	.align		4
        /*0000*/ 	.word	0x00000000
	.align		4
        /*0004*/ 	.word	0xffffffff
	.align		4
        /*0008*/ 	.word	0x00000000
	.align		4
        /*000c*/ 	.word	0xfffffffe
	.align		4
        /*0010*/ 	.word	0x00000000
	.align		4
        /*0014*/ 	.word	0xfffffffd
	.align		4
        /*0018*/ 	.word	0x00000000
	.align		4
        /*001c*/ 	.word	0xfffffffc


//--------------------- .nv.constant4             --------------------------
	.section	.nv.constant4,"a",@progbits
	.align	8
	.align		8
.nv.constant4:
        /*0000*/ 	.dword	_$_str
	.align		8
        /*0008*/ 	.dword	_$_str_$_2


//--------------------- .text.triton_poi_fused__native_batch_norm_legit_no_training_relu_19 --------------------------
	.section	.text.triton_poi_fused__native_batch_norm_legit_no_training_relu_19,"ax",@progbits
	.align	128
        .global         triton_poi_fused__native_batch_norm_legit_no_training_relu_19
        .type           triton_poi_fused__native_batch_norm_legit_no_training_relu_19,@function
        .size           triton_poi_fused__native_batch_norm_legit_no_training_relu_19,(.L_x_1 - triton_poi_fused__native_batch_norm_legit_no_training_relu_19)
        .other          triton_poi_fused__native_batch_norm_legit_no_training_relu_19,@"STO_CUDA_ENTRY STV_DEFAULT"
triton_poi_fused__native_batch_norm_legit_no_training_relu_19:
.text.triton_poi_fused__native_batch_norm_legit_no_training_relu_19:
[----:B------:R-:W0:Y:S02]  /*0000*/  LDC R1, c[0x0][0x28] ;  /* 0x00000a00ff017b82 */ /* 0x000e240000000800 */
[----:B------:R-:W1:Y:S01]  /*0010*/  S2R R0, SR_TID.X ;  /* 0x0000000000007919 */ /* 0x000e620000002100 */
[----:B------:R-:W2:Y:S01]  /*0020*/  LDC.64 R28, c[0x0][0x220] ;  /* 0x00008800ff1c7b82 */ /* 0x000ea20000000a00 */
[----:B------:R-:W3:Y:S07]  /*0030*/  S2R R3, SR_CTAID.X ;  /* 0x0000000000037919 */ /* 0x000eee0000002500 */
[----:B------:R-:W4:Y:S01]  /*0040*/  LDC.64 R32, c[0x0][0x210] ;  /* 0x00008400ff207b82 */ /* 0x000f220000000a00 */
[----:B------:R-:W-:Y:S01]  /*0050*/  ULDC.64 UR4, c[0x0][0x208] ;  /* 0x0000820000047ab9 */ /* 0x000fe20000000a00 */
[----:B------:R-:W-:-:S02]  /*0060*/  CS2R R4, SRZ ;  /* 0x0000000000047805 */ /* 0x000fc4000001ff00 */
[----:B------:R-:W-:Y:S02]  /*0070*/  CS2R R6, SRZ ;  /* 0x0000000000067805 */ /* 0x000fe4000001ff00 */
[----:B------:R-:W-:Y:S02]  /*0080*/  CS2R R8, SRZ ;  /* 0x0000000000087805 */ /* 0x000fe4000001ff00 */
[----:B------:R-:W-:Y:S01]  /*0090*/  CS2R R10, SRZ ;  /* 0x00000000000a7805 */ /* 0x000fe2000001ff00 */
[----:B------:R-:W5:Y:S01]  /*00a0*/  LDC.64 R30, c[0x0][0x218] ;  /* 0x00008600ff1e7b82 */ /* 0x000f620000000a00 */
[----:B-1----:R-:W-:-:S04]  /*00b0*/  SHF.L.U32 R0, R0, 0x2, RZ ;  /* 0x0000000200007819 */ /* 0x002fc800000006ff */
[----:B------:R-:W-:Y:S02]  /*00c0*/  LOP3.LUT R0, R0, 0x1fc, RZ, 0xc0, !PT ;  /* 0x000001fc00007812 */ /* 0x000fe400078ec0ff */
[----:B---3--:R-:W-:Y:S02]  /*00d0*/  SHF.R.S32.HI R2, RZ, 0x15, R3 ;  /* 0x00000015ff027819 */ /* 0x008fe40000011403 */
[----:B------:R-:W-:Y:S02]  /*00e0*/  LEA R0, R3, R0, 0xa ;  /* 0x0000000003007211 */ /* 0x000fe400078e50ff */
[----:B------:R-:W-:Y:S02]  /*00f0*/  SGXT R3, R2, 0x1 ;  /* 0x000000010203781a */ /* 0x000fe40000000200 */
[----:B------:R-:W-:Y:S02]  /*0100*/  ISETP.GE.AND P1, PT, R0, 0x7f0080, PT ;  /* 0x007f00800000780c */ /* 0x000fe40003f26270 */
[----:B------:R-:W-:-:S02]  /*0110*/  CS2R R12, SRZ ;  /* 0x00000000000c7805 */ /* 0x000fc4000001ff00 */
[----:B------:R-:W-:Y:S02]  /*0120*/  LEA.HI R3, R3, R0, RZ, 0x5 ;  /* 0x0000000003037211 */ /* 0x000fe400078f28ff */
[----:B------:R-:W-:Y:S01]  /*0130*/  CS2R R14, SRZ ;  /* 0x00000000000e7805 */ /* 0x000fe2000001ff00 */
[----:B----4-:R-:W-:Y:S01]  /*0140*/  IMAD.WIDE R32, R0, 0x4, R32 ;  /* 0x0000000400207825 */ /* 0x010fe200078e0220 */
[----:B------:R-:W-:-:S04]  /*0150*/  LOP3.LUT R3, R3, 0xffffffe0, RZ, 0xc0, !PT ;  /* 0xffffffe003037812 */ /* 0x000fc800078ec0ff */
[----:B------:R-:W-:Y:S01]  /*0160*/  IADD3 R2, R0, -R3, RZ ;  /* 0x8000000300027210 */ /* 0x000fe20007ffe0ff */
[----:B------:R-:W3:Y:S04]  /*0170*/  @!P1 LDG.E.128 R4, desc[UR4][R32.64] ;  /* 0x0000000420049981 */ /* 0x000ee8000c1e1d00 */
[----:B--2---:R-:W-:-:S04]  /*0180*/  IMAD.WIDE R28, R2, 0x4, R28 ;  /* 0x00000004021c7825 */ /* 0x004fc800078e021c */
[----:B-----5:R-:W-:Y:S01]  /*0190*/  IMAD.WIDE R30, R2, 0x4, R30 ;  /* 0x00000004021e7825 */ /* 0x020fe200078e021e */
[----:B------:R-:W2:Y:S04]  /*01a0*/  @!P1 LDG.E.EL.128 R12, desc[UR4][R28.64] ;  /* 0x000000041c0c9981 */ /* 0x000ea8000c2e1d00 */
[----:B------:R-:W3:Y:S01]  /*01b0*/  @!P1 LDG.E.EL.128 R8, desc[UR4][R30.64] ;  /* 0x000000041e089981 */ /* 0x000ee2000c2e1d00 */
[----:B------:R-:W-:-:S04]  /*01c0*/  IADD3 R3, R0, 0x200, RZ ;  /* 0x0000020000037810 */ /* 0x000fc80007ffe0ff */
[----:B------:R-:W-:Y:S02]  /*01d0*/  ISETP.GE.AND P0, PT, R3, 0x7f0080, PT ;  /* 0x007f00800300780c */ /* 0x000fe40003f06270 */
[----:B------:R-:W-:Y:S02]  /*01e0*/  CS2R R24, SRZ ;  /* 0x0000000000187805 */ /* 0x000fe4000001ff00 */
[----:B------:R-:W-:Y:S02]  /*01f0*/  CS2R R26, SRZ ;  /* 0x00000000001a7805 */ /* 0x000fe4000001ff00 */
[----:B------:R-:W-:Y:S02]  /*0200*/  CS2R R16, SRZ ;  /* 0x0000000000107805 */ /* 0x000fe4000001ff00 */
[----:B------:R-:W-:Y:S02]  /*0210*/  CS2R R18, SRZ ;  /* 0x0000000000127805 */ /* 0x000fe4000001ff00 */
[----:B------:R-:W-:-:S02]  /*0220*/  CS2R R20, SRZ ;  /* 0x0000000000147805 */ /* 0x000fc4000001ff00 */
[----:B------:R-:W-:Y:S01]  /*0230*/  CS2R R22, SRZ ;  /* 0x0000000000167805 */ /* 0x000fe2000001ff00 */
[----:B------:R-:W4:Y:S04]  /*0240*/  @!P0 LDG.E.EL.128 R24, desc[UR4][R28.64] ;  /* 0x000000041c188981 */ /* 0x000f28000c2e1d00 */
[----:B------:R-:W5:Y:S04]  /*0250*/  @!P0 LDG.E.128 R16, desc[UR4][R32.64+0x800] ;  /* 0x0008000420108981 */ /* 0x000f68000c1e1d00 */
[----:B------:R1:W5:Y:S01]  /*0260*/  @!P0 LDG.E.EL.128 R20, desc[UR4][R30.64] ;  /* 0x000000041e148981 */ /* 0x000362000c2e1d00 */
[----:B------:R-:W-:Y:S01]  /*0270*/  HFMA2.MMA R3, -RZ, RZ, 1.625, 0 ;  /* 0x3e800000ff037435 */ /* 0x000fe200000001ff */
[----:B-1----:R-:W1:Y:S02]  /*0280*/  LDC.64 R30, c[0x0][0x230] ;  /* 0x00008c00ff1e7b82 */ /* 0x002e640000000a00 */
[----:B-1----:R-:W-:-:S04]  /*0290*/  IMAD.WIDE R30, R2, 0x4, R30 ;  /* 0x00000004021e7825 */ /* 0x002fc800078e021e */
[----:B--2---:R-:W-:Y:S01]  /*02a0*/  FADD R12, R12, 0.0010000000474974513054 ;  /* 0x3a83126f0c0c7421 */ /* 0x004fe20000000000 */
[----:B---3--:R-:W-:-:S05]  /*02b0*/  FADD R5, -R9, R5 ;  /* 0x0000000509057221 */ /* 0x008fca0000000100 */
[----:B------:R-:W1:Y:S01]  /*02c0*/  MUFU.SQRT R12, R12 ;  /* 0x0000000c000c7308 */ /* 0x000e620000002000 */
[----:B------:R-:W-:Y:S01]  /*02d0*/  FADD R9, R13, 0.0010000000474974513054 ;  /* 0x3a83126f0d097421 */ /* 0x000fe20000000000 */
[----:B------:R-:W-:Y:S01]  /*02e0*/  FADD R4, -R8, R4 ;  /* 0x0000000408047221 */ /* 0x000fe20000000100 */
[----:B------:R-:W-:Y:S01]  /*02f0*/  FADD R8, R14, 0.0010000000474974513054 ;  /* 0x3a83126f0e087421 */ /* 0x000fe20000000000 */
[----:B------:R-:W-:-:S04]  /*0300*/  FADD R14, R15, 0.0010000000474974513054 ;  /* 0x3a83126f0f0e7421 */ /* 0x000fc80000000000 */
[----:B------:R-:W2:Y:S01]  /*0310*/  MUFU.SQRT R9, R9 ;  /* 0x0000000900097308 */ /* 0x000ea20000002000 */
[----:B-1----:R-:W-:-:S07]  /*0320*/  FSETP.GT.AND P5, PT, R12, 8.50705917302346158658e+37, PT ;  /* 0x7e8000000c00780b */ /* 0x002fce0003fa4000 */
[----:B------:R-:W1:Y:S01]  /*0330*/  MUFU.SQRT R8, R8 ;  /* 0x0000000800087308 */ /* 0x000e620000002000 */
[----:B------:R-:W-:Y:S01]  /*0340*/  FSETP.GEU.AND P2, PT, R12, 1.175494350822287508e-38, PT ;  /* 0x008000000c00780b */ /* 0x000fe20003f4e000 */
[----:B----4-:R-:W-:-:S06]  /*0350*/  FADD R24, R24, 0.0010000000474974513054 ;  /* 0x3a83126f18187421 */ /* 0x010fcc0000000000 */
[----:B------:R-:W3:Y:S01]  /*0360*/  MUFU.SQRT R14, R14 ;  /* 0x0000000e000e7308 */ /* 0x000ee20000002000 */
[C---:B--2---:R-:W-:Y:S01]  /*0370*/  FSETP.GT.AND P3, PT, R9.reuse, 8.50705917302346158658e+37, PT ;  /* 0x7e8000000900780b */ /* 0x044fe20003f64000 */
[----:B------:R-:W-:Y:S01]  /*0380*/  FADD R10, -R10, R6 ;  /* 0x000000060a0a7221 */ /* 0x000fe20000000100 */
[----:B------:R-:W-:Y:S01]  /*0390*/  FSETP.GEU.AND P4, PT, R9, 1.175494350822287508e-38, PT ;  /* 0x008000000900780b */ /* 0x000fe20003f8e000 */
[----:B------:R-:W-:Y:S01]  /*03a0*/  @P5 FMUL R12, R12, 0.25 ;  /* 0x3e8000000c0c5820 */ /* 0x000fe20000400000 */
[----:B------:R-:W-:-:S03]  /*03b0*/  FSEL R6, R3, 1, P5 ;  /* 0x3f80000003067808 */ /* 0x000fc60002800000 */
[----:B------:R-:W2:Y:S01]  /*03c0*/  MUFU.SQRT R15, R24 ;  /* 0x00000018000f7308 */ /* 0x000ea20000002000 */
[----:B------:R-:W-:Y:S01]  /*03d0*/  FADD R13, R25, 0.0010000000474974513054 ;  /* 0x3a83126f190d7421 */ /* 0x000fe20000000000 */
[----:B------:R-:W-:Y:S01]  /*03e0*/  FADD R26, R26, 0.0010000000474974513054 ;  /* 0x3a83126f1a1a7421 */ /* 0x000fe20000000000 */
[----:B------:R-:W-:Y:S01]  /*03f0*/  @!P2 FMUL R12, R12, 16777216 ;  /* 0x4b8000000c0ca820 */ /* 0x000fe20000400000 */
[----:B------:R-:W-:Y:S01]  /*0400*/  @!P2 FMUL R6, R6, 16777216 ;  /* 0x4b8000000606a820 */ /* 0x000fe20000400000 */
[----:B-1----:R-:W-:Y:S01]  /*0410*/  FSETP.GT.AND P6, PT, R8, 8.50705917302346158658e+37, PT ;  /* 0x7e8000000800780b */ /* 0x002fe20003fc4000 */
[----:B-----5:R-:W-:Y:S01]  /*0420*/  FADD R16, -R20, R16 ;  /* 0x0000001014107221 */ /* 0x020fe20000000100 */
[----:B---3--:R-:W-:Y:S01]  /*0430*/  FSETP.GT.AND P2, PT, R14, 8.50705917302346158658e+37, PT ;  /* 0x7e8000000e00780b */ /* 0x008fe20003f44000 */
[----:B------:R-:W1:Y:S01]  /*0440*/  MUFU.SQRT R13, R13 ;  /* 0x0000000d000d7308 */ /* 0x000e620000002000 */
[----:B------:R-:W-:Y:S01]  /*0450*/  FSEL R20, R3, 1, P3 ;  /* 0x3f80000003147808 */ /* 0x000fe20001800000 */
[----:B------:R-:W-:Y:S01]  /*0460*/  @P3 FMUL R9, R9, 0.25 ;  /* 0x3e80000009093820 */ /* 0x000fe20000400000 */
[----:B------:R-:W-:-:S02]  /*0470*/  FSETP.GEU.AND P5, PT, R8, 1.175494350822287508e-38, PT ;  /* 0x008000000800780b */ /* 0x000fc40003fae000 */
[----:B------:R-:W-:-:S03]  /*0480*/  FSETP.GEU.AND P3, PT, R14, 1.175494350822287508e-38, PT ;  /* 0x008000000e00780b */ /* 0x000fc60003f6e000 */
[----:B------:R-:W3:Y:S01]  /*0490*/  MUFU.SQRT R25, R26 ;  /* 0x0000001a00197308 */ /* 0x000ee20000002000 */
[----:B------:R-:W-:Y:S01]  /*04a0*/  @!P4 FMUL R9, R9, 16777216 ;  /* 0x4b8000000909c820 */ /* 0x000fe20000400000 */
[----:B------:R-:W-:Y:S01]  /*04b0*/  @!P4 FMUL R20, R20, 16777216 ;  /* 0x4b8000001414c820 */ /* 0x000fe20000400000 */
[----:B--2---:R-:W-:Y:S01]  /*04c0*/  FSETP.GT.AND P4, PT, R15, 8.50705917302346158658e+37, PT ;  /* 0x7e8000000f00780b */ /* 0x004fe20003f84000 */
[----:B------:R-:W-:Y:S01]  /*04d0*/  FADD R11, -R11, R7 ;  /* 0x000000070b0b7221 */ /* 0x000fe20000000100 */
[C---:B------:R-:W-:Y:S01]  /*04e0*/  FSEL R24, R3.reuse, 1, P6 ;  /* 0x3f80000003187808 */ /* 0x040fe20003000000 */
[----:B------:R-:W-:Y:S02]  /*04f0*/  @P6 FMUL R8, R8, 0.25 ;  /* 0x3e80000008086820 */ /* 0x000fe40000400000 */
[----:B------:R2:W4:Y:S01]  /*0500*/  MUFU.RCP R7, R12 ;  /* 0x0000000c00077308 */ /* 0x0005220000001000 */
[----:B------:R-:W-:Y:S01]  /*0510*/  @P2 FMUL R14, R14, 0.25 ;  /* 0x3e8000000e0e2820 */ /* 0x000fe20000400000 */
[----:B------:R-:W-:Y:S01]  /*0520*/  @!P5 FMUL R8, R8, 16777216 ;  /* 0x4b8000000808d820 */ /* 0x000fe20000400000 */
[----:B------:R-:W-:Y:S01]  /*0530*/  @!P5 FMUL R24, R24, 16777216 ;  /* 0x4b8000001818d820 */ /* 0x000fe20000400000 */
[----:B--2---:R-:W-:Y:S01]  /*0540*/  FSEL R12, R3, 1, P2 ;  /* 0x3f800000030c7808 */ /* 0x004fe20001000000 */
[----:B------:R-:W-:Y:S01]  /*0550*/  @!P3 FMUL R14, R14, 16777216 ;  /* 0x4b8000000e0eb820 */ /* 0x000fe20000400000 */
[----:B-1----:R-:W-:-:S03]  /*0560*/  FSETP.GT.AND P5, PT, R13, 8.50705917302346158658e+37, PT ;  /* 0x7e8000000d00780b */ /* 0x002fc60003fa4000 */
[----:B------:R-:W-:Y:S01]  /*0570*/  @!P3 FMUL R12, R12, 16777216 ;  /* 0x4b8000000c0cb820 */ /* 0x000fe20000400000 */
[----:B---3--:R-:W-:Y:S01]  /*0580*/  FSETP.GT.AND P3, PT, R25, 8.50705917302346158658e+37, PT ;  /* 0x7e8000001900780b */ /* 0x008fe20003f64000 */
[----:B------:R-:W-:Y:S01]  /*0590*/  FADD R17, -R21, R17 ;  /* 0x0000001115117221 */ /* 0x000fe20000000100 */
[C---:B------:R-:W-:Y:S01]  /*05a0*/  FSETP.GEU.AND P6, PT, R15.reuse, 1.175494350822287508e-38, PT ;  /* 0x008000000f00780b */ /* 0x040fe20003fce000 */
[----:B------:R-:W-:Y:S01]  /*05b0*/  @P4 FMUL R15, R15, 0.25 ;  /* 0x3e8000000f0f4820 */ /* 0x000fe20000400000 */
[----:B------:R-:W-:Y:S01]  /*05c0*/  FSEL R21, R3, 1, P4 ;  /* 0x3f80000003157808 */ /* 0x000fe20002000000 */
[----:B------:R-:W1:Y:S01]  /*05d0*/  MUFU.RCP R29, R14 ;  /* 0x0000000e001d7308 */ /* 0x000e620000001000 */
[----:B------:R-:W-:Y:S02]  /*05e0*/  FSETP.GEU.AND P2, PT, R13, 1.175494350822287508e-38, PT ;  /* 0x008000000d00780b */ /* 0x000fe40003f4e000 */
[----:B------:R-:W-:Y:S01]  /*05f0*/  FSETP.GEU.AND P4, PT, R25, 1.175494350822287508e-38, PT ;  /* 0x008000001900780b */ /* 0x000fe20003f8e000 */
[----:B------:R-:W-:-:S04]  /*0600*/  FADD R23, -R23, R19 ;  /* 0x0000001317177221 */ /* 0x000fc80000000100 */
[----:B------:R-:W2:Y:S01]  /*0610*/  MUFU.RCP R33, R8 ;  /* 0x0000000800217308 */ /* 0x000ea20000001000 */
[----:B----4-:R-:W-:Y:S01]  /*0620*/  FMUL R19, R7, R6 ;  /* 0x0000000607137220 */ /* 0x010fe20000400000 */
[----:B------:R-:W-:Y:S01]  /*0630*/  @P5 FMUL R13, R13, 0.25 ;  /* 0x3e8000000d0d5820 */ /* 0x000fe20000400000 */
[----:B------:R-:W3:Y:S01]  /*0640*/  LDC.64 R6, c[0x0][0x228] ;  /* 0x00008a00ff067b82 */ /* 0x000ee20000000a00 */
[----:B------:R-:W-:-:S04]  /*0650*/  @P3 FMUL R25, R25, 0.25 ;  /* 0x3e80000019193820 */ /* 0x000fc80000400000 */
[----:B------:R-:W4:Y:S01]  /*0660*/  MUFU.RCP R9, R9 ;  /* 0x0000000900097308 */ /* 0x000f220000001000 */
[----:B------:R-:W-:Y:S01]  /*0670*/  @!P6 FMUL R15, R15, 16777216 ;  /* 0x4b8000000f0fe820 */ /* 0x000fe20000400000 */
[----:B------:R-:W-:Y:S01]  /*0680*/  @!P2 FMUL R13, R13, 16777216 ;  /* 0x4b8000000d0da820 */ /* 0x000fe20000400000 */
[----:B------:R-:W-:Y:S01]  /*0690*/  @!P4 FMUL R25, R25, 16777216 ;  /* 0x4b8000001919c820 */ /* 0x000fe20000400000 */
[----:B-1----:R-:W-:Y:S01]  /*06a0*/  FMUL R12, R29, R12 ;  /* 0x0000000c1d0c7220 */ /* 0x002fe20000400000 */
[----:B--2---:R-:W-:-:S03]  /*06b0*/  FMUL R33, R33, R24 ;  /* 0x0000001821217220 */ /* 0x004fc60000400000 */
[----:B------:R1:W2:Y:S08]  /*06c0*/  MUFU.RCP R8, R15 ;  /* 0x0000000f00087308 */ /* 0x0002b00000001000 */
[----:B------:R-:W5:Y:S01]  /*06d0*/  MUFU.RCP R26, R13 ;  /* 0x0000000d001a7308 */ /* 0x000f620000001000 */
[----:B----4-:R-:W-:Y:S01]  /*06e0*/  FMUL R24, R9, R20 ;  /* 0x0000001409187220 */ /* 0x010fe20000400000 */
[----:B-1----:R-:W-:-:S06]  /*06f0*/  FMUL R15, R33, R10 ;  /* 0x0000000a210f7220 */ /* 0x002fcc0000400000 */
[----:B------:R2:W1:Y:S01]  /*0700*/  MUFU.RCP R29, R25 ;  /* 0x00000019001d7308 */ /* 0x0004620000001000 */
[C---:B------:R-:W-:Y:S02]  /*0710*/  FSEL R9, R3.reuse, 1, P5 ;  /* 0x3f80000003097808 */ /* 0x040fe40002800000 */
[----:B------:R-:W-:Y:S01]  /*0720*/  FSEL R10, R3, 1, P3 ;  /* 0x3f800000030a7808 */ /* 0x000fe20001800000 */
[----:B------:R-:W-:Y:S02]  /*0730*/  @!P6 FMUL R21, R21, 16777216 ;  /* 0x4b8000001515e820 */ /* 0x000fe40000400000 */
[----:B------:R-:W-:Y:S02]  /*0740*/  @!P2 FMUL R9, R9, 16777216 ;  /* 0x4b8000000909a820 */ /* 0x000fe40000400000 */
[----:B------:R-:W-:Y:S01]  /*0750*/  @!P4 FMUL R10, R10, 16777216 ;  /* 0x4b8000000a0ac820 */ /* 0x000fe20000400000 */
[----:B------:R-:W-:Y:S01]  /*0760*/  FMUL R12, R12, R11 ;  /* 0x0000000b0c0c7220 */ /* 0x000fe20000400000 */
[----:B------:R-:W-:Y:S01]  /*0770*/  FMUL R24, R24, R5 ;  /* 0x0000000518187220 */ /* 0x000fe20000400000 */
[----:B------:R-:W-:Y:S01]  /*0780*/  FMUL R19, R19, R4 ;  /* 0x0000000413137220 */ /* 0x000fe20000400000 */
[----:B--2---:R-:W-:Y:S01]  /*0790*/  FMUL R25, R8, R21 ;  /* 0x0000001508197220 */ /* 0x004fe20000400000 */
[----:B-----5:R-:W-:Y:S01]  /*07a0*/  FMUL R26, R26, R9 ;  /* 0x000000091a1a7220 */ /* 0x020fe20000400000 */
[----:B---3--:R-:W-:-:S04]  /*07b0*/  IMAD.WIDE R32, R2, 0x4, R6 ;  /* 0x0000000402207825 */ /* 0x008fc800078e0206 */
[----:B-1----:R-:W-:Y:S01]  /*07c0*/  FMUL R29, R29, R10 ;  /* 0x0000000a1d1d7220 */ /* 0x002fe20000400000 */
[----:B------:R-:W-:Y:S02]  /*07d0*/  CS2R R8, SRZ ;  /* 0x0000000000087805 */ /* 0x000fe4000001ff00 */
[----:B------:R-:W-:Y:S02]  /*07e0*/  CS2R R10, SRZ ;  /* 0x00000000000a7805 */ /* 0x000fe4000001ff00 */
[----:B------:R-:W-:Y:S02]  /*07f0*/  CS2R R4, SRZ ;  /* 0x0000000000047805 */ /* 0x000fe4000001ff00 */
[----:B------:R-:W-:Y:S02]  /*0800*/  CS2R R6, SRZ ;  /* 0x0000000000067805 */ /* 0x000fe4000001ff00 */
[----:B------:R-:W2:Y:S04]  /*0810*/  @!P1 LDG.E.EL.128 R8, desc[UR4][R32.64] ;  /* 0x0000000420089981 */ /* 0x000ea8000c2e1d00 */
[----:B------:R-:W2:Y:S01]  /*0820*/  @!P1 LDG.E.EL.128 R4, desc[UR4][R30.64] ;  /* 0x000000041e049981 */ /* 0x000ea2000c2e1d00 */
[----:B------:R-:W-:-:S04]  /*0830*/  FADD R27, R27, 0.0010000000474974513054 ;  /* 0x3a83126f1b1b7421 */ /* 0x000fc80000000000 */
[----:B------:R-:W1:Y:S02]  /*0840*/  MUFU.SQRT R20, R27 ;  /* 0x0000001b00147308 */ /* 0x000e640000002000 */
[C---:B-1----:R-:W-:Y:S02]  /*0850*/  FSETP.GT.AND P2, PT, R20.reuse, 8.50705917302346158658e+37, PT ;  /* 0x7e8000001400780b */ /* 0x042fe40003f44000 */
[----:B------:R-:W-:-:S11]  /*0860*/  FSETP.GEU.AND P3, PT, R20, 1.175494350822287508e-38, PT ;  /* 0x008000001400780b */ /* 0x000fd60003f6e000 */
[----:B------:R-:W-:-:S04]  /*0870*/  @P2 FMUL R20, R20, 0.25 ;  /* 0x3e80000014142820 */ /* 0x000fc80000400000 */
[----:B------:R-:W-:-:S06]  /*0880*/  @!P3 FMUL R20, R20, 16777216 ;  /* 0x4b8000001414b820 */ /* 0x000fcc0000400000 */
[----:B------:R-:W1:Y:S01]  /*0890*/  MUFU.RCP R20, R20 ;  /* 0x0000001400147308 */ /* 0x000e620000001000 */
[----:B------:R-:W-:-:S05]  /*08a0*/  FSEL R3, R3, 1, P2 ;  /* 0x3f80000003037808 */ /* 0x000fca0001000000 */
[----:B------:R-:W-:Y:S01]  /*08b0*/  @!P3 FMUL R3, R3, 16777216 ;  /* 0x4b8000000303b820 */ /* 0x000fe20000400000 */
[----:B------:R-:W-:-:S03]  /*08c0*/  FADD R18, -R22, R18 ;  /* 0x0000001216127221 */ /* 0x000fc60000000100 */
[----:B-1----:R-:W-:Y:S01]  /*08d0*/  FMUL R2, R20, R3 ;  /* 0x0000000314027220 */ /* 0x002fe20000400000 */
[----:B------:R-:W-:-:S03]  /*08e0*/  CS2R R20, SRZ ;  /* 0x0000000000147805 */ /* 0x000fc6000001ff00 */
[----:B------:R-:W-:Y:S01]  /*08f0*/  FMUL R2, R2, R23 ;  /* 0x0000001702027220 */ /* 0x000fe20000400000 */
[----:B------:R-:W-:-:S06]  /*0900*/  CS2R R22, SRZ ;  /* 0x0000000000167805 */ /* 0x000fcc000001ff00 */
[----:B------:R-:W3:Y:S01]  /*0910*/  @!P0 LDG.E.EL.128 R20, desc[UR4][R30.64] ;  /* 0x000000041e148981 */ /* 0x000ee2000c2e1d00 */
[----:B--2---:R-:W-:Y:S01]  /*0920*/  FFMA R6, R15, R10, R6 ;  /* 0x0000000a0f067223 */ /* 0x004fe20000000006 */
[----:B------:R-:W-:Y:S01]  /*0930*/  FFMA R7, R12, R11, R7 ;  /* 0x0000000b0c077223 */ /* 0x000fe20000000007 */
[----:B------:R-:W-:Y:S02]  /*0940*/  CS2R R12, SRZ ;  /* 0x00000000000c7805 */ /* 0x000fe4000001ff00 */
[----:B------:R-:W-:Y:S01]  /*0950*/  CS2R R14, SRZ ;  /* 0x00000000000e7805 */ /* 0x000fe2000001ff00 */
[----:B------:R-:W1:Y:S05]  /*0960*/  LDC.64 R10, c[0x0][0x238] ;  /* 0x00008e00ff0a7b82 */ /* 0x000e6a0000000a00 */
[----:B------:R-:W3:Y:S01]  /*0970*/  @!P0 LDG.E.EL.128 R12, desc[UR4][R32.64] ;  /* 0x00000004200c8981 */ /* 0x000ee2000c2e1d00 */
[----:B------:R-:W-:Y:S01]  /*0980*/  FFMA R5, R24, R9, R5 ;  /* 0x0000000918057223 */ /* 0x000fe20000000005 */
[----:B------:R-:W-:Y:S01]  /*0990*/  FFMA R4, R19, R8, R4 ;  /* 0x0000000813047223 */ /* 0x000fe20000000004 */
[----:B------:R-:W-:Y:S01]  /*09a0*/  FSETP.GEU.AND P2, PT, R7, RZ, PT ;  /* 0x000000ff0700720b */ /* 0x000fe20003f4e000 */
[----:B------:R-:W-:Y:S01]  /*09b0*/  FMUL R29, R29, R18 ;  /* 0x000000121d1d7220 */ /* 0x000fe20000400000 */
[----:B------:R-:W-:Y:S01]  /*09c0*/  FSETP.GEU.AND P3, PT, R6, RZ, PT ;  /* 0x000000ff0600720b */ /* 0x000fe20003f6e000 */
[----:B------:R-:W-:Y:S01]  /*09d0*/  FMUL R26, R26, R17 ;  /* 0x000000111a1a7220 */ /* 0x000fe20000400000 */
[----:B------:R-:W-:Y:S01]  /*09e0*/  FSETP.GEU.AND P4, PT, R5, RZ, PT ;  /* 0x000000ff0500720b */ /* 0x000fe20003f8e000 */
[----:B------:R-:W-:Y:S01]  /*09f0*/  FMUL R25, R25, R16 ;  /* 0x0000001019197220 */ /* 0x000fe20000400000 */
[----:B------:R-:W-:-:S02]  /*0a00*/  FSETP.GEU.AND P5, PT, R4, RZ, PT ;  /* 0x000000ff0400720b */ /* 0x000fc40003fae000 */
[----:B------:R-:W-:Y:S02]  /*0a10*/  SEL R7, R7, RZ, P2 ;  /* 0x000000ff07077207 */ /* 0x000fe40001000000 */
[----:B------:R-:W-:Y:S02]  /*0a20*/  SEL R6, R6, RZ, P3 ;  /* 0x000000ff06067207 */ /* 0x000fe40001800000 */
[----:B------:R-:W-:Y:S02]  /*0a30*/  SEL R5, R5, RZ, P4 ;  /* 0x000000ff05057207 */ /* 0x000fe40002000000 */
[----:B------:R-:W-:Y:S01]  /*0a40*/  SEL R4, R4, RZ, P5 ;  /* 0x000000ff04047207 */ /* 0x000fe20002800000 */
[----:B-1----:R-:W-:-:S05]  /*0a50*/  IMAD.WIDE R10, R0, 0x4, R10 ;  /* 0x00000004000a7825 */ /* 0x002fca00078e020a */
[----:B------:R1:W-:Y:S01]  /*0a60*/  @!P1 STG.E.128 desc[UR4][R10.64], R4 ;  /* 0x000000040a009986 */ /* 0x0003e2000c101d04 */
[----:B---3--:R-:W-:Y:S01]  /*0a70*/  FFMA R2, R2, R15, R23 ;  /* 0x0000000f02027223 */ /* 0x008fe20000000017 */
[----:B------:R-:W-:Y:S01]  /*0a80*/  FFMA R14, R29, R14, R22 ;  /* 0x0000000e1d0e7223 */ /* 0x000fe20000000016 */
[----:B------:R-:W-:Y:S01]  /*0a90*/  FFMA R13, R26, R13, R21 ;  /* 0x0000000d1a0d7223 */ /* 0x000fe20000000015 */
[----:B------:R-:W-:Y:S02]  /*0aa0*/  FFMA R12, R25, R12, R20 ;  /* 0x0000000c190c7223 */ /* 0x000fe40000000014 */
[----:B------:R-:W-:Y:S02]  /*0ab0*/  FSETP.GEU.AND P1, PT, R2, RZ, PT ;  /* 0x000000ff0200720b */ /* 0x000fe40003f2e000 */
[----:B------:R-:W-:Y:S02]  /*0ac0*/  FSETP.GEU.AND P2, PT, R14, RZ, PT ;  /* 0x000000ff0e00720b */ /* 0x000fe40003f4e000 */
[----:B------:R-:W-:-:S02]  /*0ad0*/  FSETP.GEU.AND P3, PT, R13, RZ, PT ;  /* 0x000000ff0d00720b */ /* 0x000fc40003f6e000 */
[----:B------:R-:W-:Y:S02]  /*0ae0*/  FSETP.GEU.AND P4, PT, R12, RZ, PT ;  /* 0x000000ff0c00720b */ /* 0x000fe40003f8e000 */
[----:B------:R-:W-:Y:S02]  /*0af0*/  SEL R15, R2, RZ, P1 ;  /* 0x000000ff020f7207 */ /* 0x000fe40000800000 */
[----:B------:R-:W-:Y:S02]  /*0b00*/  SEL R14, R14, RZ, P2 ;  /* 0x000000ff0e0e7207 */ /* 0x000fe40001000000 */
[----:B------:R-:W-:Y:S02]  /*0b10*/  SEL R13, R13, RZ, P3 ;  /* 0x000000ff0d0d7207 */ /* 0x000fe40001800000 */
[----:B------:R-:W-:Y:S01]  /*0b20*/  SEL R12, R12, RZ, P4 ;  /* 0x000000ff0c0c7207 */ /* 0x000fe20002000000 */
[----:B-1----:R-:W-:Y:S06]  /*0b30*/  @P0 EXIT ;  /* 0x000000000000094d */ /* 0x002fec0003800000 */
[----:B------:R-:W-:Y:S01]  /*0b40*/  STG.E.128 desc[UR4][R10.64+0x800], R12 ;  /* 0x0008000c0a007986 */ /* 0x000fe2000c101d04 */
[----:B------:R-:W-:Y:S05]  /*0b50*/  EXIT ;  /* 0x000000000000794d */ /* 0x000fea0003800000 */
.L_x_0:
[----:B------:R-:W-:-:S00]  /*0b60*/  BRA `(.L_x_0) ;  /* 0xfffffffc00fc7947 */ /* 0x000fc0000383ffff */
[----:B------:R-:W-:-:S00]  /*0b70*/  NOP ;  /* 0x0000000000007918 */ /* 0x000fc00000000000 */
        /* <DEDUP_REMOVED lines=8> */
.L_x_1:


//--------------------- .nv.global.init           --------------------------
	.section	.nv.global.init,"aw",@progbits
.nv.global.init:
	.type		_$_str,@object
	.size		_$_str,(_$_str_$_2 - _$_str)
_$_str:
        /*0000*/ 	.byte	0x5f, 0x5f, 0x43, 0x55, 0x44, 0x41, 0x5f, 0x46, 0x54, 0x5a, 0x00
	.type		_$_str_$_2,@object
	.size		_$_str_$_2,(.L_1 - _$_str_$_2)
_$_str_$_2:
        /*000b*/ 	.byte	0x5f, 0x5f, 0x43, 0x55, 0x44, 0x41, 0x5f, 0x50, 0x52, 0x45, 0x43, 0x5f, 0x53, 0x51, 0x52, 0x54
        /*001b*/ 	.byte	0x00
.L_1:


//--------------------- .nv.constant0.triton_poi_fused__native_batch_norm_legit_no_training_relu_19 --------------------------
	.section	.nv.constant0.triton_poi_fused__native_batch_norm_legit_no_training_relu_19,"a",@progbits
	.sectionflags	@""
	.align	4
.nv.constant0.triton_poi_fused__native_batch_norm_legit_no_training_relu_19:
	.zero		580
